//
// Generated by NVIDIA NVVM Compiler
//
// Compiler Build ID: CL-36424714
// Cuda compilation tools, release 13.0, V13.0.88
// Based on NVVM 20.0.0
//

.version 9.0
.target sm_100
.address_size 64

	// .globl	_Z5saxpyifPfS_S_

.visible .entry _Z5saxpyifPfS_S_(
	.param .u32 _Z5saxpyifPfS_S__param_0,
	.param .f32 _Z5saxpyifPfS_S__param_1,
	.param .u64 .ptr .align 1 _Z5saxpyifPfS_S__param_2,
	.param .u64 .ptr .align 1 _Z5saxpyifPfS_S__param_3,
	.param .u64 .ptr .align 1 _Z5saxpyifPfS_S__param_4
)
{
	.reg .pred 	%p<2>;
	.reg .b32 	%r<6>;
	.reg .b32 	%f<5>;
	.reg .b64 	%rd<11>;

	ld.param.u32 	%r2, [_Z5saxpyifPfS_S__param_0];
	ld.param.f32 	%f1, [_Z5saxpyifPfS_S__param_1];
	ld.param.u64 	%rd1, [_Z5saxpyifPfS_S__param_2];
	ld.param.u64 	%rd2, [_Z5saxpyifPfS_S__param_3];
	ld.param.u64 	%rd3, [_Z5saxpyifPfS_S__param_4];
	mov.u32 	%r3, %ctaid.x;
	mov.u32 	%r4, %ntid.x;
	mov.u32 	%r5, %tid.x;
	mad.lo.s32 	%r1, %r3, %r4, %r5;
	setp.ge.u32 	%p1, %r1, %r2;
	@%p1 bra 	$L__BB0_2;
	cvta.to.global.u64 	%rd4, %rd1;
	cvta.to.global.u64 	%rd5, %rd2;
	cvta.to.global.u64 	%rd6, %rd3;
	mul.wide.u32 	%rd7, %r1, 4;
	add.s64 	%rd8, %rd4, %rd7;
	ld.global.f32 	%f2, [%rd8];
	add.s64 	%rd9, %rd5, %rd7;
	ld.global.f32 	%f3, [%rd9];
	fma.rn.f32 	%f4, %f1, %f2, %f3;
	add.s64 	%rd10, %rd6, %rd7;
	st.global.f32 	[%rd10], %f4;
$L__BB0_2:
	ret;

}


// ===== COMPILED SASS (sm_100) =====

	.target	sm_100

	.elftype	@"ET_EXEC"


//--------------------- .note.nv.tkinfo           --------------------------
	.section	.note.nv.tkinfo,"",@"SHT_NOTE"
	.sectionflags	@"SHF_NOTE_NV_TKINFO"
	.tkinfo
        /*0018*/ 	.word	0x00000002
        /*0030*/ 	.string	""
        /*0030*/ 	.string	"ptxas"
        /*0030*/ 	.string	"Cuda compilation tools, release 13.0, V13.0.88"
        /*0030*/ 	.string	"Build cuda_13.0.r13.0/compiler.36424714_0"
        /*0030*/ 	.string	"-arch sm_100 -m 64 "



//--------------------- .note.nv.cuinfo           --------------------------
	.section	.note.nv.cuinfo,"",@"SHT_NOTE"
	.sectionflags	@"SHF_NOTE_NV_CUINFO"
        /*0018*/ 	.short	0x0002
        /*001a*/ 	.short	0x0064
        /*001c*/ 	.short	0x0082
	.zero		2


//--------------------- .nv.info                  --------------------------
	.section	.nv.info,"",@"SHT_CUDA_INFO"
	.align	4


	//----- nvinfo : EIATTR_REGCOUNT
	.align		4
        /*0000*/ 	.byte	0x04, 0x2f
        /*0002*/ 	.short	(.L_1 - .L_0)
	.align		4
.L_0:
        /*0004*/ 	.word	index@(_Z5saxpyifPfS_S_)
        /*0008*/ 	.word	0x0000000c


	//----- nvinfo : EIATTR_FRAME_SIZE
	.align		4
.L_1:
        /*000c*/ 	.byte	0x04, 0x11
        /*000e*/ 	.short	(.L_3 - .L_2)
	.align		4
.L_2:
        /*0010*/ 	.word	index@(_Z5saxpyifPfS_S_)
        /*0014*/ 	.word	0x00000000


	//----- nvinfo : EIATTR_MIN_STACK_SIZE
	.align		4
.L_3:
        /*0018*/ 	.byte	0x04, 0x12
        /*001a*/ 	.short	(.L_5 - .L_4)
	.align		4
.L_4:
        /*001c*/ 	.word	index@(_Z5saxpyifPfS_S_)
        /*0020*/ 	.word	0x00000000
.L_5:


//--------------------- .nv.compat                --------------------------
	.section	.nv.compat,"",@"SHT_CUDA_COMPAT_INFO"
	.align	4
        /*0000*/ 	.byte	0x02, 0x09, 0x00, 0x00, 0x02, 0x02, 0x01, 0x00, 0x02, 0x05, 0x05, 0x00, 0x03, 0x07, 0x01, 0x01
        /*0010*/ 	.byte	0x02, 0x03, 0x00, 0x00, 0x02, 0x06, 0x01, 0x00, 0x04, 0x0b, 0x08, 0x00, 0x09, 0x00, 0x00, 0x00
        /*0020*/ 	.byte	0x00, 0x00, 0x00, 0x00


//--------------------- .nv.info._Z5saxpyifPfS_S_ --------------------------
	.section	.nv.info._Z5saxpyifPfS_S_,"",@"SHT_CUDA_INFO"
	.sectionflags	@""
	.align	4


	//----- nvinfo : EIATTR_CUDA_API_VERSION
	.align		4
        /*0000*/ 	.byte	0x04, 0x37
        /*0002*/ 	.short	(.L_7 - .L_6)
.L_6:
        /*0004*/ 	.word	0x00000082


	//----- nvinfo : EIATTR_KPARAM_INFO
	.align		4
.L_7:
        /*0008*/ 	.byte	0x04, 0x17
        /*000a*/ 	.short	(.L_9 - .L_8)
.L_8:
        /*000c*/ 	.word	0x00000000
        /*0010*/ 	.short	0x0004
        /*0012*/ 	.short	0x0018
        /*0014*/ 	.byte	0x00, 0xf5, 0x21, 0x00


	//----- nvinfo : EIATTR_KPARAM_INFO
	.align		4
.L_9:
        /*0018*/ 	.byte	0x04, 0x17
        /*001a*/ 	.short	(.L_11 - .L_10)
.L_10:
        /*001c*/ 	.word	0x00000000
        /*0020*/ 	.short	0x0003
        /*0022*/ 	.short	0x0010
        /*0024*/ 	.byte	0x00, 0xf5, 0x21, 0x00


	//----- nvinfo : EIATTR_KPARAM_INFO
	.align		4
.L_11:
        /*0028*/ 	.byte	0x04, 0x17
        /*002a*/ 	.short	(.L_13 - .L_12)
.L_12:
        /*002c*/ 	.word	0x00000000
        /*0030*/ 	.short	0x0002
        /*0032*/ 	.short	0x0008
        /*0034*/ 	.byte	0x00, 0xf5, 0x21, 0x00


	//----- nvinfo : EIATTR_KPARAM_INFO
	.align		4
.L_13:
        /*0038*/ 	.byte	0x04, 0x17
        /*003a*/ 	.short	(.L_15 - .L_14)
.L_14:
        /*003c*/ 	.word	0x00000000
        /*0040*/ 	.short	0x0001
        /*0042*/ 	.short	0x0004
        /*0044*/ 	.byte	0x00, 0xf0, 0x11, 0x00


	//----- nvinfo : EIATTR_KPARAM_INFO
	.align		4
.L_15:
        /*0048*/ 	.byte	0x04, 0x17
        /*004a*/ 	.short	(.L_17 - .L_16)
.L_16:
        /*004c*/ 	.word	0x00000000
        /*0050*/ 	.short	0x0000
        /*0052*/ 	.short	0x0000
        /*0054*/ 	.byte	0x00, 0xf0, 0x11, 0x00


	//----- nvinfo : EIATTR_SPARSE_MMA_MASK
	.align		4
.L_17:
        /*0058*/ 	.byte	0x03, 0x50
        /*005a*/ 	.short	0x0000


	//----- nvinfo : EIATTR_MAXREG_COUNT
	.align		4
        /*005c*/ 	.byte	0x03, 0x1b
        /*005e*/ 	.short	0x00ff


	//----- nvinfo : EIATTR_MERCURY_ISA_VERSION
	.align		4
        /*0060*/ 	.byte	0x03, 0x5f
        /*0062*/ 	.short	0x0101


	//----- nvinfo : EIATTR_VRC_CTA_INIT_COUNT
	.align		4
        /*0064*/ 	.byte	0x02, 0x4a
	.zero		1
	.zero		1


	//----- nvinfo : EIATTR_EXIT_INSTR_OFFSETS
	.align		4
        /*0068*/ 	.byte	0x04, 0x1c
        /*006a*/ 	.short	(.L_19 - .L_18)


	//   ....[0]....
.L_18:
        /*006c*/ 	.word	0x00000070


	//   ....[1]....
        /*0070*/ 	.word	0x00000140


	//----- nvinfo : EIATTR_CBANK_PARAM_SIZE
	.align		4
.L_19:
        /*0074*/ 	.byte	0x03, 0x19
        /*0076*/ 	.short	0x0020


	//----- nvinfo : EIATTR_PARAM_CBANK
	.align		4
        /*0078*/ 	.byte	0x04, 0x0a
        /*007a*/ 	.short	(.L_21 - .L_20)
	.align		4
.L_20:
        /*007c*/ 	.word	index@(.nv.constant0._Z5saxpyifPfS_S_)
        /*0080*/ 	.short	0x0380
        /*0082*/ 	.short	0x0020


	//----- nvinfo : EIATTR_SW_WAR
	.align		4
.L_21:
        /*0084*/ 	.byte	0x04, 0x36
        /*0086*/ 	.short	(.L_23 - .L_22)
.L_22:
        /*0088*/ 	.word	0x00000008
.L_23:


//--------------------- .nv.callgraph             --------------------------
	.section	.nv.callgraph,"",@"SHT_CUDA_CALLGRAPH"
	.align	4
	.sectionentsize	8
	.align		4
        /*0000*/ 	.word	0x00000000
	.align		4
        /*0004*/ 	.word	0xffffffff
	.align		4
        /*0008*/ 	.word	0x00000000
	.align		4
        /*000c*/ 	.word	0xfffffffe
	.align		4
        /*0010*/ 	.word	0x00000000
	.align		4
        /*0014*/ 	.word	0xfffffffd
	.align		4
        /*0018*/ 	.word	0x00000000
	.align		4
        /*001c*/ 	.word	0xfffffffc


//--------------------- .text._Z5saxpyifPfS_S_    --------------------------
	.section	.text._Z5saxpyifPfS_S_,"ax",@progbits
	.align	128
        .global         _Z5saxpyifPfS_S_
        .type           _Z5saxpyifPfS_S_,@function
        .size           _Z5saxpyifPfS_S_,(.L_x_1 - _Z5saxpyifPfS_S_)
        .other          _Z5saxpyifPfS_S_,@"STO_CUDA_ENTRY STV_DEFAULT"
_Z5saxpyifPfS_S_:
.text._Z5saxpyifPfS_S_:
[----:B------:R-:W-:Y:S01]  /*0000*/  LDC R1, c[0x0][0x37c] ;  /* 0x0000df00ff017b82 */ /* 0x000fe20000000800 */
[----:B------:R-:W0:Y:S07]  /*0010*/  S2R R0, SR_TID.X ;  /* 0x0000000000007919 */ /* 0x000e2e0000002100 */
[----:B------:R-:W0:Y:S01]  /*0020*/  S2UR UR4, SR_CTAID.X ;  /* 0x00000000000479c3 */ /* 0x000e220000002500 */
[----:B------:R-:W1:Y:S07]  /*0030*/  LDCU UR5, c[0x0][0x380] ;  /* 0x00007000ff0577ac */ /* 0x000e6e0008000800 */
[----:B------:R-:W0:Y:S02]  /*0040*/  LDC R9, c[0x0][0x360] ;  /* 0x0000d800ff097b82 */ /* 0x000e240000000800 */
[----:B0-----:R-:W-:-:S05]  /*0050*/  IMAD R9, R9, UR4, R0 ;  /* 0x0000000409097c24 */ /* 0x001fca000f8e0200 */
[----:B-1----:R-:W-:-:S13]  /*0060*/  ISETP.GE.U32.AND P0, PT, R9, UR5, PT ;  /* 0x0000000509007c0c */ /* 0x002fda000bf06070 */
[----:B------:R-:W-:Y:S05]  /*0070*/  @P0 EXIT ;  /* 0x000000000000094d */ /* 0x000fea0003800000 */
[----:B------:R-:W0:Y:S01]  /*0080*/  LDC.64 R2, c[0x0][0x388] ;  /* 0x0000e200ff027b82 */ /* 0x000e220000000a00 */
[----:B------:R-:W1:Y:S01]  /*0090*/  LDCU.64 UR4, c[0x0][0x358] ;  /* 0x00006b00ff0477ac */ /* 0x000e620008000a00 */
[----:B------:R-:W2:Y:S06]  /*00a0*/  LDCU UR6, c[0x0][0x384] ;  /* 0x00007080ff0677ac */ /* 0x000eac0008000800 */
[----:B------:R-:W3:Y:S08]  /*00b0*/  LDC.64 R4, c[0x0][0x390] ;  /* 0x0000e400ff047b82 */ /* 0x000ef00000000a00 */
[----:B------:R-:W4:Y:S01]  /*00c0*/  LDC.64 R6, c[0x0][0x398] ;  /* 0x0000e600ff067b82 */ /* 0x000f220000000a00 */
[----:B0-----:R-:W-:-:S06]  /*00d0*/  IMAD.WIDE.U32 R2, R9, 0x4, R2 ;  /* 0x0000000409027825 */ /* 0x001fcc00078e0002 */
[----:B-1----:R-:W2:Y:S01]  /*00e0*/  LDG.E R2, desc[UR4][R2.64] ;  /* 0x0000000402027981 */ /* 0x002ea2000c1e1900 */
[----:B---3--:R-:W-:-:S06]  /*00f0*/  IMAD.WIDE.U32 R4, R9, 0x4, R4 ;  /* 0x0000000409047825 */ /* 0x008fcc00078e0004 */
[----:B------:R-:W2:Y:S01]  /*0100*/  LDG.E R5, desc[UR4][R4.64] ;  /* 0x0000000404057981 */ /* 0x000ea2000c1e1900 */
[----:B----4-:R-:W-:-:S04]  /*0110*/  IMAD.WIDE.U32 R6, R9, 0x4, R6 ;  /* 0x0000000409067825 */ /* 0x010fc800078e0006 */
[----:B--2---:R-:W-:-:S05]  /*0120*/  FFMA R9, R2, UR6, R5 ;  /* 0x0000000602097c23 */ /* 0x004fca0008000005 */
[----:B------:R-:W-:Y:S01]  /*0130*/  STG.E desc[UR4][R6.64], R9 ;  /* 0x0000000906007986 */ /* 0x000fe2000c101904 */
[----:B------:R-:W-:Y:S05]  /*0140*/  EXIT ;  /* 0x000000000000794d */ /* 0x000fea0003800000 */
.L_x_0:
[----:B------:R-:W-:-:S00]  /*0150*/  BRA `(.L_x_0) ;  /* 0xfffffffc00fc7947 */ /* 0x000fc0000383ffff */
[----:B------:R-:W-:-:S00]  /*0160*/  NOP ;  /* 0x0000000000007918 */ /* 0x000fc00000000000 */
        /* <DEDUP_REMOVED lines=9> */
.L_x_1:


//--------------------- .nv.shared.reserved.0     --------------------------
	.section	.nv.shared.reserved.0,"aw",@nobits
	.weak		__nv_reservedSMEM_offset_0_alias
	.size		__nv_reservedSMEM_offset_0_alias, 0, 64
	.other		__nv_reservedSMEM_offset_0_alias,@"STO_CUDA_RESERVED_SHARED STV_DEFAULT"
__nv_reservedSMEM_offset_0_alias:
	.zero		0
	.zero		64


//--------------------- .nv.constant0._Z5saxpyifPfS_S_ --------------------------
	.section	.nv.constant0._Z5saxpyifPfS_S_,"a",@progbits
	.sectionflags	@""
	.align	4
.nv.constant0._Z5saxpyifPfS_S_:
	.zero		928


//--------------------- SYMBOLS --------------------------

	.type		.nv.reservedSmem.offset0,@object
	.size		.nv.reservedSmem.offset0,0x4
